//
// Generated by NVIDIA NVVM Compiler
//
// Compiler Build ID: CL-36424714
// Cuda compilation tools, release 13.0, V13.0.88
// Based on NVVM 20.0.0
//

.version 9.0
.target sm_100
.address_size 64

	// .globl	_Z28ParallelBlackAndWhite_kernelPhiS_

.visible .entry _Z28ParallelBlackAndWhite_kernelPhiS_(
	.param .u64 .ptr .align 1 _Z28ParallelBlackAndWhite_kernelPhiS__param_0,
	.param .u32 _Z28ParallelBlackAndWhite_kernelPhiS__param_1,
	.param .u64 .ptr .align 1 _Z28ParallelBlackAndWhite_kernelPhiS__param_2
)
{
	.reg .b16 	%rs<4>;
	.reg .b32 	%r<11>;
	.reg .b64 	%rd<8>;

	ld.param.u64 	%rd1, [_Z28ParallelBlackAndWhite_kernelPhiS__param_0];
	ld.param.u8 	%rs1, [_Z28ParallelBlackAndWhite_kernelPhiS__param_1];
	ld.param.u64 	%rd2, [_Z28ParallelBlackAndWhite_kernelPhiS__param_2];
	cvta.to.global.u64 	%rd3, %rd2;
	cvta.to.global.u64 	%rd4, %rd1;
	mov.u32 	%r1, %ctaid.x;
	mov.u32 	%r2, %ntid.x;
	mov.u32 	%r3, %tid.x;
	mov.u32 	%r4, %ctaid.y;
	mov.u32 	%r5, %ntid.y;
	mov.u32 	%r6, %tid.y;
	mad.lo.s32 	%r7, %r4, %r5, %r6;
	mov.u32 	%r8, %nctaid.x;
	mad.lo.s32 	%r9, %r7, %r8, %r1;
	mad.lo.s32 	%r10, %r9, %r2, %r3;
	cvt.s64.s32 	%rd5, %r10;
	add.s64 	%rd6, %rd4, %rd5;
	ld.global.u8 	%rs2, [%rd6];
	add.s16 	%rs3, %rs2, %rs1;
	add.s64 	%rd7, %rd3, %rd5;
	st.global.u8 	[%rd7], %rs3;
	ret;

}
	// .globl	_Z9xGradientPiPh4dim3
.visible .entry _Z9xGradientPiPh4dim3(
	.param .u64 .ptr .align 1 _Z9xGradientPiPh4dim3_param_0,
	.param .u64 .ptr .align 1 _Z9xGradientPiPh4dim3_param_1,
	.param .align 4 .b8 _Z9xGradientPiPh4dim3_param_2[12]
)
{
	.reg .pred 	%p<2>;
	.reg .b16 	%rs<3>;
	.reg .b32 	%r<23>;
	.reg .b64 	%rd<15>;

	ld.param.u32 	%r2, [_Z9xGradientPiPh4dim3_param_2];
	ld.param.u64 	%rd1, [_Z9xGradientPiPh4dim3_param_0];
	ld.param.u64 	%rd2, [_Z9xGradientPiPh4dim3_param_1];
	mov.u32 	%r5, %ctaid.x;
	mov.u32 	%r6, %ntid.x;
	mov.u32 	%r7, %tid.x;
	mad.lo.s32 	%r1, %r5, %r6, %r7;
	setp.eq.s32 	%p1, %r1, 0;
	@%p1 bra 	$L__BB1_2;
	cvta.to.global.u64 	%rd3, %rd2;
	cvta.to.global.u64 	%rd4, %rd1;
	cvt.s64.s32 	%rd5, %r1;
	add.s64 	%rd6, %rd3, %rd5;
	ld.global.u8 	%r8, [%rd6+-1];
	ld.global.u8 	%rs1, [%rd6];
	mul.wide.u16 	%r9, %rs1, 2;
	ld.global.u8 	%r10, [%rd6+1];
	add.s32 	%r11, %r10, %r8;
	add.s32 	%r12, %r9, %r11;
	shl.b32 	%r13, %r2, 1;
	add.s32 	%r14, %r13, %r1;
	add.s32 	%r15, %r14, -1;
	cvt.u64.u32 	%rd7, %r15;
	add.s64 	%rd8, %rd3, %rd7;
	ld.global.u8 	%r16, [%rd8];
	sub.s32 	%r17, %r16, %r12;
	cvt.u64.u32 	%rd9, %r14;
	add.s64 	%rd10, %rd3, %rd9;
	ld.global.u8 	%rs2, [%rd10];
	mul.wide.u16 	%r18, %rs2, 2;
	add.s32 	%r19, %r17, %r18;
	add.s32 	%r20, %r14, 1;
	cvt.u64.u32 	%rd11, %r20;
	add.s64 	%rd12, %rd3, %rd11;
	ld.global.u8 	%r21, [%rd12];
	add.s32 	%r22, %r19, %r21;
	mul.wide.s32 	%rd13, %r1, 4;
	add.s64 	%rd14, %rd4, %rd13;
	st.global.u32 	[%rd14], %r22;
$L__BB1_2:
	ret;

}
	// .globl	_Z9yGradientPiPh4dim3
.visible .entry _Z9yGradientPiPh4dim3(
	.param .u64 .ptr .align 1 _Z9yGradientPiPh4dim3_param_0,
	.param .u64 .ptr .align 1 _Z9yGradientPiPh4dim3_param_1,
	.param .align 4 .b8 _Z9yGradientPiPh4dim3_param_2[12]
)
{
	.reg .pred 	%p<2>;
	.reg .b16 	%rs<3>;
	.reg .b32 	%r<23>;
	.reg .b64 	%rd<15>;

	ld.param.u32 	%r2, [_Z9yGradientPiPh4dim3_param_2];
	ld.param.u64 	%rd1, [_Z9yGradientPiPh4dim3_param_0];
	ld.param.u64 	%rd2, [_Z9yGradientPiPh4dim3_param_1];
	mov.u32 	%r5, %ctaid.x;
	mov.u32 	%r6, %ntid.x;
	mov.u32 	%r7, %tid.x;
	mad.lo.s32 	%r1, %r5, %r6, %r7;
	setp.eq.s32 	%p1, %r1, 0;
	@%p1 bra 	$L__BB2_2;
	cvta.to.global.u64 	%rd3, %rd2;
	cvta.to.global.u64 	%rd4, %rd1;
	cvt.s64.s32 	%rd5, %r1;
	add.s64 	%rd6, %rd3, %rd5;
	ld.global.u8 	%r8, [%rd6+-1];
	ld.global.u8 	%rs1, [%rd6];
	mul.wide.u16 	%r9, %rs1, 2;
	ld.global.u8 	%r10, [%rd6+1];
	add.s32 	%r11, %r10, %r8;
	add.s32 	%r12, %r9, %r11;
	shl.b32 	%r13, %r2, 1;
	add.s32 	%r14, %r13, %r1;
	add.s32 	%r15, %r14, -1;
	cvt.u64.u32 	%rd7, %r15;
	add.s64 	%rd8, %rd3, %rd7;
	ld.global.u8 	%r16, [%rd8];
	sub.s32 	%r17, %r16, %r12;
	cvt.u64.u32 	%rd9, %r14;
	add.s64 	%rd10, %rd3, %rd9;
	ld.global.u8 	%rs2, [%rd10];
	mul.wide.u16 	%r18, %rs2, 2;
	add.s32 	%r19, %r17, %r18;
	add.s32 	%r20, %r14, 1;
	cvt.u64.u32 	%rd11, %r20;
	add.s64 	%rd12, %rd3, %rd11;
	ld.global.u8 	%r21, [%rd12];
	add.s32 	%r22, %r19, %r21;
	mul.wide.s32 	%rd13, %r1, 4;
	add.s64 	%rd14, %rd4, %rd13;
	st.global.u32 	[%rd14], %r22;
$L__BB2_2:
	ret;

}
	// .globl	_Z13parallelSobelPhPiS0_
.visible .entry _Z13parallelSobelPhPiS0_(
	.param .u64 .ptr .align 1 _Z13parallelSobelPhPiS0__param_0,
	.param .u64 .ptr .align 1 _Z13parallelSobelPhPiS0__param_1,
	.param .u64 .ptr .align 1 _Z13parallelSobelPhPiS0__param_2
)
{
	.reg .pred 	%p<2>;
	.reg .b16 	%rs<3>;
	.reg .b32 	%r<8>;
	.reg .b64 	%rd<12>;

	ld.param.u64 	%rd1, [_Z13parallelSobelPhPiS0__param_0];
	ld.param.u64 	%rd2, [_Z13parallelSobelPhPiS0__param_1];
	ld.param.u64 	%rd3, [_Z13parallelSobelPhPiS0__param_2];
	cvta.to.global.u64 	%rd4, %rd1;
	cvta.to.global.u64 	%rd5, %rd3;
	cvta.to.global.u64 	%rd6, %rd2;
	mov.u32 	%r1, %ctaid.x;
	mov.u32 	%r2, %ntid.x;
	mov.u32 	%r3, %tid.x;
	mad.lo.s32 	%r4, %r1, %r2, %r3;
	cvt.s64.s32 	%rd7, %r4;
	mul.wide.s32 	%rd8, %r4, 4;
	add.s64 	%rd9, %rd6, %rd8;
	ld.global.u32 	%r5, [%rd9];
	add.s64 	%rd10, %rd5, %rd8;
	ld.global.u32 	%r6, [%rd10];
	add.s32 	%r7, %r6, %r5;
	setp.gt.s32 	%p1, %r7, 255;
	cvt.u16.u32 	%rs1, %r7;
	selp.b16 	%rs2, 0, %rs1, %p1;
	add.s64 	%rd11, %rd4, %rd7;
	st.global.u8 	[%rd11], %rs2;
	ret;

}


// ===== COMPILED SASS (sm_100) =====

	.target	sm_100

	.elftype	@"ET_EXEC"


//--------------------- .note.nv.tkinfo           --------------------------
	.section	.note.nv.tkinfo,"",@"SHT_NOTE"
	.sectionflags	@"SHF_NOTE_NV_TKINFO"
	.tkinfo
        /*0018*/ 	.word	0x00000002
        /*0030*/ 	.string	""
        /*0030*/ 	.string	"ptxas"
        /*0030*/ 	.string	"Cuda compilation tools, release 13.0, V13.0.88"
        /*0030*/ 	.string	"Build cuda_13.0.r13.0/compiler.36424714_0"
        /*0030*/ 	.string	"-arch sm_100 -m 64 "



//--------------------- .note.nv.cuinfo           --------------------------
	.section	.note.nv.cuinfo,"",@"SHT_NOTE"
	.sectionflags	@"SHF_NOTE_NV_CUINFO"
        /*0018*/ 	.short	0x0002
        /*001a*/ 	.short	0x0064
        /*001c*/ 	.short	0x0082
	.zero		2


//--------------------- .nv.info                  --------------------------
	.section	.nv.info,"",@"SHT_CUDA_INFO"
	.align	4


	//----- nvinfo : EIATTR_REGCOUNT
	.align		4
        /*0000*/ 	.byte	0x04, 0x2f
        /*0002*/ 	.short	(.L_1 - .L_0)
	.align		4
.L_0:
        /*0004*/ 	.word	index@(_Z28ParallelBlackAndWhite_kernelPhiS_)
        /*0008*/ 	.word	0x0000000a


	//----- nvinfo : EIATTR_FRAME_SIZE
	.align		4
.L_1:
        /*000c*/ 	.byte	0x04, 0x11
        /*000e*/ 	.short	(.L_3 - .L_2)
	.align		4
.L_2:
        /*0010*/ 	.word	index@(_Z28ParallelBlackAndWhite_kernelPhiS_)
        /*0014*/ 	.word	0x00000000


	//----- nvinfo : EIATTR_REGCOUNT
	.align		4
.L_3:
        /*0018*/ 	.byte	0x04, 0x2f
        /*001a*/ 	.short	(.L_5 - .L_4)
	.align		4
.L_4:
        /*001c*/ 	.word	index@(_Z9xGradientPiPh4dim3)
        /*0020*/ 	.word	0x00000012


	//----- nvinfo : EIATTR_FRAME_SIZE
	.align		4
.L_5:
        /*0024*/ 	.byte	0x04, 0x11
        /*0026*/ 	.short	(.L_7 - .L_6)
	.align		4
.L_6:
        /*0028*/ 	.word	index@(_Z9xGradientPiPh4dim3)
        /*002c*/ 	.word	0x00000000


	//----- nvinfo : EIATTR_REGCOUNT
	.align		4
.L_7:
        /*0030*/ 	.byte	0x04, 0x2f
        /*0032*/ 	.short	(.L_9 - .L_8)
	.align		4
.L_8:
        /*0034*/ 	.word	index@(_Z9yGradientPiPh4dim3)
        /*0038*/ 	.word	0x00000012


	//----- nvinfo : EIATTR_FRAME_SIZE
	.align		4
.L_9:
        /*003c*/ 	.byte	0x04, 0x11
        /*003e*/ 	.short	(.L_11 - .L_10)
	.align		4
.L_10:
        /*0040*/ 	.word	index@(_Z9yGradientPiPh4dim3)
        /*0044*/ 	.word	0x00000000


	//----- nvinfo : EIATTR_REGCOUNT
	.align		4
.L_11:
        /*0048*/ 	.byte	0x04, 0x2f
        /*004a*/ 	.short	(.L_13 - .L_12)
	.align		4
.L_12:
        /*004c*/ 	.word	index@(_Z13parallelSobelPhPiS0_)
        /*0050*/ 	.word	0x0000000c


	//----- nvinfo : EIATTR_FRAME_SIZE
	.align		4
.L_13:
        /*0054*/ 	.byte	0x04, 0x11
        /*0056*/ 	.short	(.L_15 - .L_14)
	.align		4
.L_14:
        /*0058*/ 	.word	index@(_Z13parallelSobelPhPiS0_)
        /*005c*/ 	.word	0x00000000


	//----- nvinfo : EIATTR_MIN_STACK_SIZE
	.align		4
.L_15:
        /*0060*/ 	.byte	0x04, 0x12
        /*0062*/ 	.short	(.L_17 - .L_16)
	.align		4
.L_16:
        /*0064*/ 	.word	index@(_Z13parallelSobelPhPiS0_)
        /*0068*/ 	.word	0x00000000


	//----- nvinfo : EIATTR_MIN_STACK_SIZE
	.align		4
.L_17:
        /*006c*/ 	.byte	0x04, 0x12
        /*006e*/ 	.short	(.L_19 - .L_18)
	.align		4
.L_18:
        /*0070*/ 	.word	index@(_Z9yGradientPiPh4dim3)
        /*0074*/ 	.word	0x00000000


	//----- nvinfo : EIATTR_MIN_STACK_SIZE
	.align		4
.L_19:
        /*0078*/ 	.byte	0x04, 0x12
        /*007a*/ 	.short	(.L_21 - .L_20)
	.align		4
.L_20:
        /*007c*/ 	.word	index@(_Z9xGradientPiPh4dim3)
        /*0080*/ 	.word	0x00000000


	//----- nvinfo : EIATTR_MIN_STACK_SIZE
	.align		4
.L_21:
        /*0084*/ 	.byte	0x04, 0x12
        /*0086*/ 	.short	(.L_23 - .L_22)
	.align		4
.L_22:
        /*0088*/ 	.word	index@(_Z28ParallelBlackAndWhite_kernelPhiS_)
        /*008c*/ 	.word	0x00000000
.L_23:


//--------------------- .nv.compat                --------------------------
	.section	.nv.compat,"",@"SHT_CUDA_COMPAT_INFO"
	.align	4
        /*0000*/ 	.byte	0x02, 0x09, 0x00, 0x00, 0x02, 0x02, 0x01, 0x00, 0x02, 0x05, 0x05, 0x00, 0x03, 0x07, 0x01, 0x01
        /*0010*/ 	.byte	0x02, 0x03, 0x00, 0x00, 0x02, 0x06, 0x01, 0x00, 0x04, 0x0b, 0x08, 0x00, 0x09, 0x00, 0x00, 0x00
        /*0020*/ 	.byte	0x00, 0x00, 0x00, 0x00


//--------------------- .nv.info._Z13parallelSobelPhPiS0_ --------------------------
	.section	.nv.info._Z13parallelSobelPhPiS0_,"",@"SHT_CUDA_INFO"
	.sectionflags	@""
	.align	4


	//----- nvinfo : EIATTR_CUDA_API_VERSION
	.align		4
        /*0000*/ 	.byte	0x04, 0x37
        /*0002*/ 	.short	(.L_25 - .L_24)
.L_24:
        /*0004*/ 	.word	0x00000082


	//----- nvinfo : EIATTR_KPARAM_INFO
	.align		4
.L_25:
        /*0008*/ 	.byte	0x04, 0x17
        /*000a*/ 	.short	(.L_27 - .L_26)
.L_26:
        /*000c*/ 	.word	0x00000000
        /*0010*/ 	.short	0x0002
        /*0012*/ 	.short	0x0010
        /*0014*/ 	.byte	0x00, 0xf5, 0x21, 0x00


	//----- nvinfo : EIATTR_KPARAM_INFO
	.align		4
.L_27:
        /*0018*/ 	.byte	0x04, 0x17
        /*001a*/ 	.short	(.L_29 - .L_28)
.L_28:
        /*001c*/ 	.word	0x00000000
        /*0020*/ 	.short	0x0001
        /*0022*/ 	.short	0x0008
        /*0024*/ 	.byte	0x00, 0xf5, 0x21, 0x00


	//----- nvinfo : EIATTR_KPARAM_INFO
	.align		4
.L_29:
        /*0028*/ 	.byte	0x04, 0x17
        /*002a*/ 	.short	(.L_31 - .L_30)
.L_30:
        /*002c*/ 	.word	0x00000000
        /*0030*/ 	.short	0x0000
        /*0032*/ 	.short	0x0000
        /*0034*/ 	.byte	0x00, 0xf5, 0x21, 0x00


	//----- nvinfo : EIATTR_SPARSE_MMA_MASK
	.align		4
.L_31:
        /*0038*/ 	.byte	0x03, 0x50
        /*003a*/ 	.short	0x0000


	//----- nvinfo : EIATTR_MAXREG_COUNT
	.align		4
        /*003c*/ 	.byte	0x03, 0x1b
        /*003e*/ 	.short	0x00ff


	//----- nvinfo : EIATTR_MERCURY_ISA_VERSION
	.align		4
        /*0040*/ 	.byte	0x03, 0x5f
        /*0042*/ 	.short	0x0101


	//----- nvinfo : EIATTR_VRC_CTA_INIT_COUNT
	.align		4
        /*0044*/ 	.byte	0x02, 0x4a
	.zero		1
	.zero		1


	//----- nvinfo : EIATTR_EXIT_INSTR_OFFSETS
	.align		4
        /*0048*/ 	.byte	0x04, 0x1c
        /*004a*/ 	.short	(.L_33 - .L_32)


	//   ....[0]....
.L_32:
        /*004c*/ 	.word	0x00000130


	//----- nvinfo : EIATTR_CBANK_PARAM_SIZE
	.align		4
.L_33:
        /*0050*/ 	.byte	0x03, 0x19
        /*0052*/ 	.short	0x0018


	//----- nvinfo : EIATTR_PARAM_CBANK
	.align		4
        /*0054*/ 	.byte	0x04, 0x0a
        /*0056*/ 	.short	(.L_35 - .L_34)
	.align		4
.L_34:
        /*0058*/ 	.word	index@(.nv.constant0._Z13parallelSobelPhPiS0_)
        /*005c*/ 	.short	0x0380
        /*005e*/ 	.short	0x0018


	//----- nvinfo : EIATTR_SW_WAR
	.align		4
.L_35:
        /*0060*/ 	.byte	0x04, 0x36
        /*0062*/ 	.short	(.L_37 - .L_36)
.L_36:
        /*0064*/ 	.word	0x00000008
.L_37:


//--------------------- .nv.info._Z9yGradientPiPh4dim3 --------------------------
	.section	.nv.info._Z9yGradientPiPh4dim3,"",@"SHT_CUDA_INFO"
	.sectionflags	@""
	.align	4


	//----- nvinfo : EIATTR_CUDA_API_VERSION
	.align		4
        /*0000*/ 	.byte	0x04, 0x37
        /*0002*/ 	.short	(.L_39 - .L_38)
.L_38:
        /*0004*/ 	.word	0x00000082


	//----- nvinfo : EIATTR_KPARAM_INFO
	.align		4
.L_39:
        /*0008*/ 	.byte	0x04, 0x17
        /*000a*/ 	.short	(.L_41 - .L_40)
.L_40:
        /*000c*/ 	.word	0x00000000
        /*0010*/ 	.short	0x0002
        /*0012*/ 	.short	0x0010
        /*0014*/ 	.byte	0x00, 0xf0, 0x31, 0x00


	//----- nvinfo : EIATTR_KPARAM_INFO
	.align		4
.L_41:
        /*0018*/ 	.byte	0x04, 0x17
        /*001a*/ 	.short	(.L_43 - .L_42)
.L_42:
        /*001c*/ 	.word	0x00000000
        /*0020*/ 	.short	0x0001
        /*0022*/ 	.short	0x0008
        /*0024*/ 	.byte	0x00, 0xf5, 0x21, 0x00


	//----- nvinfo : EIATTR_KPARAM_INFO
	.align		4
.L_43:
        /*0028*/ 	.byte	0x04, 0x17
        /*002a*/ 	.short	(.L_45 - .L_44)
.L_44:
        /*002c*/ 	.word	0x00000000
        /*0030*/ 	.short	0x0000
        /*0032*/ 	.short	0x0000
        /*0034*/ 	.byte	0x00, 0xf5, 0x21, 0x00


	//----- nvinfo : EIATTR_SPARSE_MMA_MASK
	.align		4
.L_45:
        /*0038*/ 	.byte	0x03, 0x50
        /*003a*/ 	.short	0x0000


	//----- nvinfo : EIATTR_MAXREG_COUNT
	.align		4
        /*003c*/ 	.byte	0x03, 0x1b
        /*003e*/ 	.short	0x00ff


	//----- nvinfo : EIATTR_MERCURY_ISA_VERSION
	.align		4
        /*0040*/ 	.byte	0x03, 0x5f
        /*0042*/ 	.short	0x0101


	//----- nvinfo : EIATTR_VRC_CTA_INIT_COUNT
	.align		4
        /*0044*/ 	.byte	0x02, 0x4a
	.zero		1
	.zero		1


	//----- nvinfo : EIATTR_EXIT_INSTR_OFFSETS
	.align		4
        /*0048*/ 	.byte	0x04, 0x1c
        /*004a*/ 	.short	(.L_47 - .L_46)


	//   ....[0]....
.L_46:
        /*004c*/ 	.word	0x00000060


	//   ....[1]....
        /*0050*/ 	.word	0x00000230


	//----- nvinfo : EIATTR_CBANK_PARAM_SIZE
	.align		4
.L_47:
        /*0054*/ 	.byte	0x03, 0x19
        /*0056*/ 	.short	0x001c


	//----- nvinfo : EIATTR_PARAM_CBANK
	.align		4
        /*0058*/ 	.byte	0x04, 0x0a
        /*005a*/ 	.short	(.L_49 - .L_48)
	.align		4
.L_48:
        /*005c*/ 	.word	index@(.nv.constant0._Z9yGradientPiPh4dim3)
        /*0060*/ 	.short	0x0380
        /*0062*/ 	.short	0x001c


	//----- nvinfo : EIATTR_SW_WAR
	.align		4
.L_49:
        /*0064*/ 	.byte	0x04, 0x36
        /*0066*/ 	.short	(.L_51 - .L_50)
.L_50:
        /*0068*/ 	.word	0x00000008
.L_51:


//--------------------- .nv.info._Z9xGradientPiPh4dim3 --------------------------
	.section	.nv.info._Z9xGradientPiPh4dim3,"",@"SHT_CUDA_INFO"
	.sectionflags	@""
	.align	4


	//----- nvinfo : EIATTR_CUDA_API_VERSION
	.align		4
        /*0000*/ 	.byte	0x04, 0x37
        /*0002*/ 	.short	(.L_53 - .L_52)
.L_52:
        /*0004*/ 	.word	0x00000082


	//----- nvinfo : EIATTR_KPARAM_INFO
	.align		4
.L_53:
        /*0008*/ 	.byte	0x04, 0x17
        /*000a*/ 	.short	(.L_55 - .L_54)
.L_54:
        /*000c*/ 	.word	0x00000000
        /*0010*/ 	.short	0x0002
        /*0012*/ 	.short	0x0010
        /*0014*/ 	.byte	0x00, 0xf0, 0x31, 0x00


	//----- nvinfo : EIATTR_KPARAM_INFO
	.align		4
.L_55:
        /*0018*/ 	.byte	0x04, 0x17
        /*001a*/ 	.short	(.L_57 - .L_56)
.L_56:
        /*001c*/ 	.word	0x00000000
        /*0020*/ 	.short	0x0001
        /*0022*/ 	.short	0x0008
        /*0024*/ 	.byte	0x00, 0xf5, 0x21, 0x00


	//----- nvinfo : EIATTR_KPARAM_INFO
	.align		4
.L_57:
        /*0028*/ 	.byte	0x04, 0x17
        /*002a*/ 	.short	(.L_59 - .L_58)
.L_58:
        /*002c*/ 	.word	0x00000000
        /*0030*/ 	.short	0x0000
        /*0032*/ 	.short	0x0000
        /*0034*/ 	.byte	0x00, 0xf5, 0x21, 0x00


	//----- nvinfo : EIATTR_SPARSE_MMA_MASK
	.align		4
.L_59:
        /*0038*/ 	.byte	0x03, 0x50
        /*003a*/ 	.short	0x0000


	//----- nvinfo : EIATTR_MAXREG_COUNT
	.align		4
        /*003c*/ 	.byte	0x03, 0x1b
        /*003e*/ 	.short	0x00ff


	//----- nvinfo : EIATTR_MERCURY_ISA_VERSION
	.align		4
        /*0040*/ 	.byte	0x03, 0x5f
        /*0042*/ 	.short	0x0101


	//----- nvinfo : EIATTR_VRC_CTA_INIT_COUNT
	.align		4
        /*0044*/ 	.byte	0x02, 0x4a
	.zero		1
	.zero		1


	//----- nvinfo : EIATTR_EXIT_INSTR_OFFSETS
	.align		4
        /*0048*/ 	.byte	0x04, 0x1c
        /*004a*/ 	.short	(.L_61 - .L_60)


	//   ....[0]....
.L_60:
        /*004c*/ 	.word	0x00000060


	//   ....[1]....
        /*0050*/ 	.word	0x00000230


	//----- nvinfo : EIATTR_CBANK_PARAM_SIZE
	.align		4
.L_61:
        /*0054*/ 	.byte	0x03, 0x19
        /*0056*/ 	.short	0x001c


	//----- nvinfo : EIATTR_PARAM_CBANK
	.align		4
        /*0058*/ 	.byte	0x04, 0x0a
        /*005a*/ 	.short	(.L_63 - .L_62)
	.align		4
.L_62:
        /*005c*/ 	.word	index@(.nv.constant0._Z9xGradientPiPh4dim3)
        /*0060*/ 	.short	0x0380
        /*0062*/ 	.short	0x001c


	//----- nvinfo : EIATTR_SW_WAR
	.align		4
.L_63:
        /*0064*/ 	.byte	0x04, 0x36
        /*0066*/ 	.short	(.L_65 - .L_64)
.L_64:
        /*0068*/ 	.word	0x00000008
.L_65:


//--------------------- .nv.info._Z28ParallelBlackAndWhite_kernelPhiS_ --------------------------
	.section	.nv.info._Z28ParallelBlackAndWhite_kernelPhiS_,"",@"SHT_CUDA_INFO"
	.sectionflags	@""
	.align	4


	//----- nvinfo : EIATTR_CUDA_API_VERSION
	.align		4
        /*0000*/ 	.byte	0x04, 0x37
        /*0002*/ 	.short	(.L_67 - .L_66)
.L_66:
        /*0004*/ 	.word	0x00000082


	//----- nvinfo : EIATTR_KPARAM_INFO
	.align		4
.L_67:
        /*0008*/ 	.byte	0x04, 0x17
        /*000a*/ 	.short	(.L_69 - .L_68)
.L_68:
        /*000c*/ 	.word	0x00000000
        /*0010*/ 	.short	0x0002
        /*0012*/ 	.short	0x0010
        /*0014*/ 	.byte	0x00, 0xf5, 0x21, 0x00


	//----- nvinfo : EIATTR_KPARAM_INFO
	.align		4
.L_69:
        /*0018*/ 	.byte	0x04, 0x17
        /*001a*/ 	.short	(.L_71 - .L_70)
.L_70:
        /*001c*/ 	.word	0x00000000
        /*0020*/ 	.short	0x0001
        /*0022*/ 	.short	0x0008
        /*0024*/ 	.byte	0x00, 0xf0, 0x11, 0x00


	//----- nvinfo : EIATTR_KPARAM_INFO
	.align		4
.L_71:
        /*0028*/ 	.byte	0x04, 0x17
        /*002a*/ 	.short	(.L_73 - .L_72)
.L_72:
        /*002c*/ 	.word	0x00000000
        /*0030*/ 	.short	0x0000
        /*0032*/ 	.short	0x0000
        /*0034*/ 	.byte	0x00, 0xf5, 0x21, 0x00


	//----- nvinfo : EIATTR_SPARSE_MMA_MASK
	.align		4
.L_73:
        /*0038*/ 	.byte	0x03, 0x50
        /*003a*/ 	.short	0x0000


	//----- nvinfo : EIATTR_MAXREG_COUNT
	.align		4
        /*003c*/ 	.byte	0x03, 0x1b
        /*003e*/ 	.short	0x00ff


	//----- nvinfo : EIATTR_MERCURY_ISA_VERSION
	.align		4
        /*0040*/ 	.byte	0x03, 0x5f
        /*0042*/ 	.short	0x0101


	//----- nvinfo : EIATTR_VRC_CTA_INIT_COUNT
	.align		4
        /*0044*/ 	.byte	0x02, 0x4a
	.zero		1
	.zero		1


	//----- nvinfo : EIATTR_EXIT_INSTR_OFFSETS
	.align		4
        /*0048*/ 	.byte	0x04, 0x1c
        /*004a*/ 	.short	(.L_75 - .L_74)


	//   ....[0]....
.L_74:
        /*004c*/ 	.word	0x00000170


	//----- nvinfo : EIATTR_CBANK_PARAM_SIZE
	.align		4
.L_75:
        /*0050*/ 	.byte	0x03, 0x19
        /*0052*/ 	.short	0x0018


	//----- nvinfo : EIATTR_PARAM_CBANK
	.align		4
        /*0054*/ 	.byte	0x04, 0x0a
        /*0056*/ 	.short	(.L_77 - .L_76)
	.align		4
.L_76:
        /*0058*/ 	.word	index@(.nv.constant0._Z28ParallelBlackAndWhite_kernelPhiS_)
        /*005c*/ 	.short	0x0380
        /*005e*/ 	.short	0x0018


	//----- nvinfo : EIATTR_SW_WAR
	.align		4
.L_77:
        /*0060*/ 	.byte	0x04, 0x36
        /*0062*/ 	.short	(.L_79 - .L_78)
.L_78:
        /*0064*/ 	.word	0x00000008
.L_79:


//--------------------- .nv.callgraph             --------------------------
	.section	.nv.callgraph,"",@"SHT_CUDA_CALLGRAPH"
	.align	4
	.sectionentsize	8
	.align		4
        /*0000*/ 	.word	0x00000000
	.align		4
        /*0004*/ 	.word	0xffffffff
	.align		4
        /*0008*/ 	.word	0x00000000
	.align		4
        /*000c*/ 	.word	0xfffffffe
	.align		4
        /*0010*/ 	.word	0x00000000
	.align		4
        /*0014*/ 	.word	0xfffffffd
	.align		4
        /*0018*/ 	.word	0x00000000
	.align		4
        /*001c*/ 	.word	0xfffffffc


//--------------------- .text._Z13parallelSobelPhPiS0_ --------------------------
	.section	.text._Z13parallelSobelPhPiS0_,"ax",@progbits
	.align	128
        .global         _Z13parallelSobelPhPiS0_
        .type           _Z13parallelSobelPhPiS0_,@function
        .size           _Z13parallelSobelPhPiS0_,(.L_x_4 - _Z13parallelSobelPhPiS0_)
        .other          _Z13parallelSobelPhPiS0_,@"STO_CUDA_ENTRY STV_DEFAULT"
_Z13parallelSobelPhPiS0_:
.text._Z13parallelSobelPhPiS0_:
[----:B------:R-:W-:Y:S01]  /*0000*/  LDC R1, c[0x0][0x37c] ;  /* 0x0000df00ff017b82 */ /* 0x000fe20000000800 */
[----:B------:R-:W0:Y:S07]  /*0010*/  S2R R0, SR_TID.X ;  /* 0x0000000000007919 */ /* 0x000e2e0000002100 */
[----:B------:R-:W0:Y:S01]  /*0020*/  S2UR UR6, SR_CTAID.X ;  /* 0x00000000000679c3 */ /* 0x000e220000002500 */
[----:B------:R-:W1:Y:S07]  /*0030*/  LDCU.64 UR4, c[0x0][0x358] ;  /* 0x00006b00ff0477ac */ /* 0x000e6e0008000a00 */
[----:B------:R-:W0:Y:S08]  /*0040*/  LDC R7, c[0x0][0x360] ;  /* 0x0000d800ff077b82 */ /* 0x000e300000000800 */
[----:B------:R-:W2:Y:S08]  /*0050*/  LDC.64 R2, c[0x0][0x388] ;  /* 0x0000e200ff027b82 */ /* 0x000eb00000000a00 */
[----:B------:R-:W3:Y:S01]  /*0060*/  LDC.64 R4, c[0x0][0x390] ;  /* 0x0000e400ff047b82 */ /* 0x000ee20000000a00 */
[----:B0-----:R-:W-:Y:S01]  /*0070*/  IMAD R7, R7, UR6, R0 ;  /* 0x0000000607077c24 */ /* 0x001fe2000f8e0200 */
[----:B------:R-:W0:Y:S03]  /*0080*/  LDCU.64 UR6, c[0x0][0x380] ;  /* 0x00007000ff0677ac */ /* 0x000e260008000a00 */
[----:B--2---:R-:W-:-:S06]  /*0090*/  IMAD.WIDE R2, R7, 0x4, R2 ;  /* 0x0000000407027825 */ /* 0x004fcc00078e0202 */
[----:B-1----:R-:W2:Y:S01]  /*00a0*/  LDG.E R2, desc[UR4][R2.64] ;  /* 0x0000000402027981 */ /* 0x002ea2000c1e1900 */
[----:B---3--:R-:W-:-:S06]  /*00b0*/  IMAD.WIDE R4, R7, 0x4, R4 ;  /* 0x0000000407047825 */ /* 0x008fcc00078e0204 */
[----:B------:R-:W2:Y:S01]  /*00c0*/  LDG.E R5, desc[UR4][R4.64] ;  /* 0x0000000404057981 */ /* 0x000ea2000c1e1900 */
[----:B0-----:R-:W-:-:S04]  /*00d0*/  IADD3 R6, P1, PT, R7, UR6, RZ ;  /* 0x0000000607067c10 */ /* 0x001fc8000ff3e0ff */
[----:B------:R-:W-:Y:S02]  /*00e0*/  LEA.HI.X.SX32 R7, R7, UR7, 0x1, P1 ;  /* 0x0000000707077c11 */ /* 0x000fe400088f0eff */
[----:B--2---:R-:W-:-:S04]  /*00f0*/  IADD3 R0, PT, PT, R2, R5, RZ ;  /* 0x0000000502007210 */ /* 0x004fc80007ffe0ff */
[----:B------:R-:W-:-:S04]  /*0100*/  ISETP.GT.AND P0, PT, R0, 0xff, PT ;  /* 0x000000ff0000780c */ /* 0x000fc80003f04270 */
[----:B------:R-:W-:-:S05]  /*0110*/  SEL R9, R0, RZ, !P0 ;  /* 0x000000ff00097207 */ /* 0x000fca0004000000 */
[----:B------:R-:W-:Y:S01]  /*0120*/  STG.E.U8 desc[UR4][R6.64], R9 ;  /* 0x0000000906007986 */ /* 0x000fe2000c101104 */
[----:B------:R-:W-:Y:S05]  /*0130*/  EXIT ;  /* 0x000000000000794d */ /* 0x000fea0003800000 */
.L_x_0:
[----:B------:R-:W-:-:S00]  /*0140*/  BRA `(.L_x_0) ;  /* 0xfffffffc00fc7947 */ /* 0x000fc0000383ffff */
[----:B------:R-:W-:-:S00]  /*0150*/  NOP ;  /* 0x0000000000007918 */ /* 0x000fc00000000000 */
        /* <DEDUP_REMOVED lines=10> */
.L_x_4:


//--------------------- .text._Z9yGradientPiPh4dim3 --------------------------
	.section	.text._Z9yGradientPiPh4dim3,"ax",@progbits
	.align	128
        .global         _Z9yGradientPiPh4dim3
        .type           _Z9yGradientPiPh4dim3,@function
        .size           _Z9yGradientPiPh4dim3,(.L_x_5 - _Z9yGradientPiPh4dim3)
        .other          _Z9yGradientPiPh4dim3,@"STO_CUDA_ENTRY STV_DEFAULT"
_Z9yGradientPiPh4dim3:
.text._Z9yGradientPiPh4dim3:
[----:B------:R-:W-:Y:S01]  /*0000*/  LDC R1, c[0x0][0x37c] ;  /* 0x0000df00ff017b82 */ /* 0x000fe20000000800 */
[----:B------:R-:W0:Y:S07]  /*0010*/  S2R R0, SR_TID.X ;  /* 0x0000000000007919 */ /* 0x000e2e0000002100 */
[----:B------:R-:W0:Y:S08]  /*0020*/  S2UR UR4, SR_CTAID.X ;  /* 0x00000000000479c3 */ /* 0x000e300000002500 */
[----:B------:R-:W0:Y:S02]  /*0030*/  LDC R13, c[0x0][0x360] ;  /* 0x0000d800ff0d7b82 */ /* 0x000e240000000800 */
[----:B0-----:R-:W-:-:S05]  /*0040*/  IMAD R13, R13, UR4, R0 ;  /* 0x000000040d0d7c24 */ /* 0x001fca000f8e0200 */
[----:B------:R-:W-:-:S13]  /*0050*/  ISETP.NE.AND P0, PT, R13, RZ, PT ;  /* 0x000000ff0d00720c */ /* 0x000fda0003f05270 */
[----:B------:R-:W-:Y:S05]  /*0060*/  @!P0 EXIT ;  /* 0x000000000000894d */ /* 0x000fea0003800000 */
[----:B------:R-:W0:Y:S01]  /*0070*/  LDC R0, c[0x0][0x390] ;  /* 0x0000e400ff007b82 */ /* 0x000e220000000800 */
[----:B------:R-:W1:Y:S01]  /*0080*/  LDCU.64 UR6, c[0x0][0x388] ;  /* 0x00007100ff0677ac */ /* 0x000e620008000a00 */
[----:B------:R-:W2:Y:S06]  /*0090*/  LDCU.64 UR4, c[0x0][0x358] ;  /* 0x00006b00ff0477ac */ /* 0x000eac0008000a00 */
[----:B------:R-:W3:Y:S01]  /*00a0*/  LDC.64 R10, c[0x0][0x380] ;  /* 0x0000e000ff0a7b82 */ /* 0x000ee20000000a00 */
[----:B-1----:R-:W-:-:S04]  /*00b0*/  IADD3 R2, P0, PT, R13, UR6, RZ ;  /* 0x000000060d027c10 */ /* 0x002fc8000ff1e0ff */
[----:B------:R-:W-:Y:S01]  /*00c0*/  LEA.HI.X.SX32 R3, R13, UR7, 0x1, P0 ;  /* 0x000000070d037c11 */ /* 0x000fe200080f0eff */
[----:B0-----:R-:W-:-:S04]  /*00d0*/  IMAD R5, R0, 0x2, R13 ;  /* 0x0000000200057824 */ /* 0x001fc800078e020d */
[C---:B------:R-:W-:Y:S01]  /*00e0*/  VIADD R4, R5.reuse, 0xffffffff ;  /* 0xffffffff05047836 */ /* 0x040fe20000000000 */
[----:B--2---:R-:W2:Y:S01]  /*00f0*/  LDG.E.U8 R0, desc[UR4][R2.64+-0x1] ;  /* 0xffffff0402007981 */ /* 0x004ea2000c1e1100 */
[----:B------:R-:W-:-:S03]  /*0100*/  IADD3 R6, P0, PT, R5, UR6, RZ ;  /* 0x0000000605067c10 */ /* 0x000fc6000ff1e0ff */
[----:B------:R-:W-:Y:S01]  /*0110*/  IADD3 R4, P1, PT, R4, UR6, RZ ;  /* 0x0000000604047c10 */ /* 0x000fe2000ff3e0ff */
[----:B------:R-:W2:Y:S01]  /*0120*/  LDG.E.U8 R15, desc[UR4][R2.64+0x1] ;  /* 0x00000104020f7981 */ /* 0x000ea2000c1e1100 */
[----:B------:R-:W-:-:S03]  /*0130*/  IADD3 R8, PT, PT, R5, 0x1, RZ ;  /* 0x0000000105087810 */ /* 0x000fc60007ffe0ff */
[----:B------:R-:W-:Y:S01]  /*0140*/  IMAD.X R5, RZ, RZ, UR7, P1 ;  /* 0x00000007ff057e24 */ /* 0x000fe200088e06ff */
[----:B------:R3:W4:Y:S01]  /*0150*/  LDG.E.U8 R12, desc[UR4][R2.64] ;  /* 0x00000004020c7981 */ /* 0x000722000c1e1100 */
[----:B------:R-:W-:Y:S02]  /*0160*/  IADD3 R8, P1, PT, R8, UR6, RZ ;  /* 0x0000000608087c10 */ /* 0x000fe4000ff3e0ff */
[----:B------:R-:W-:Y:S02]  /*0170*/  IADD3.X R7, PT, PT, RZ, UR7, RZ, P0, !PT ;  /* 0x00000007ff077c10 */ /* 0x000fe400087fe4ff */
[----:B------:R-:W5:Y:S01]  /*0180*/  LDG.E.U8 R5, desc[UR4][R4.64] ;  /* 0x0000000404057981 */ /* 0x000f62000c1e1100 */
[----:B------:R-:W-:-:S03]  /*0190*/  IMAD.X R9, RZ, RZ, UR7, P1 ;  /* 0x00000007ff097e24 */ /* 0x000fc600088e06ff */
[----:B------:R-:W5:Y:S04]  /*01a0*/  LDG.E.U8 R7, desc[UR4][R6.64] ;  /* 0x0000000406077981 */ /* 0x000f68000c1e1100 */
[----:B------:R-:W5:Y:S01]  /*01b0*/  LDG.E.U8 R9, desc[UR4][R8.64] ;  /* 0x0000000408097981 */ /* 0x000f62000c1e1100 */
[----:B---3--:R-:W-:Y:S01]  /*01c0*/  IMAD.WIDE R2, R13, 0x4, R10 ;  /* 0x000000040d027825 */ /* 0x008fe200078e020a */
[----:B--2---:R-:W-:-:S05]  /*01d0*/  IADD3 R15, PT, PT, R0, R15, RZ ;  /* 0x0000000f000f7210 */ /* 0x004fca0007ffe0ff */
[----:B----4-:R-:W-:-:S05]  /*01e0*/  IMAD R12, R12, 0x2, R15 ;  /* 0x000000020c0c7824 */ /* 0x010fca00078e020f */
[----:B-----5:R-:W-:-:S05]  /*01f0*/  IADD3 R12, PT, PT, -R12, R5, RZ ;  /* 0x000000050c0c7210 */ /* 0x020fca0007ffe1ff */
[----:B------:R-:W-:-:S05]  /*0200*/  IMAD R12, R7, 0x2, R12 ;  /* 0x00000002070c7824 */ /* 0x000fca00078e020c */
[----:B------:R-:W-:-:S05]  /*0210*/  IADD3 R11, PT, PT, R12, R9, RZ ;  /* 0x000000090c0b7210 */ /* 0x000fca0007ffe0ff */
[----:B------:R-:W-:Y:S01]  /*0220*/  STG.E desc[UR4][R2.64], R11 ;  /* 0x0000000b02007986 */ /* 0x000fe2000c101904 */
[----:B------:R-:W-:Y:S05]  /*0230*/  EXIT ;  /* 0x000000000000794d */ /* 0x000fea0003800000 */
.L_x_1:
        /* <DEDUP_REMOVED lines=12> */
.L_x_5:


//--------------------- .text._Z9xGradientPiPh4dim3 --------------------------
	.section	.text._Z9xGradientPiPh4dim3,"ax",@progbits
	.align	128
        .global         _Z9xGradientPiPh4dim3
        .type           _Z9xGradientPiPh4dim3,@function
        .size           _Z9xGradientPiPh4dim3,(.L_x_6 - _Z9xGradientPiPh4dim3)
        .other          _Z9xGradientPiPh4dim3,@"STO_CUDA_ENTRY STV_DEFAULT"
_Z9xGradientPiPh4dim3:
.text._Z9xGradientPiPh4dim3:
        /* <DEDUP_REMOVED lines=36> */
.L_x_2:
        /* <DEDUP_REMOVED lines=12> */
.L_x_6:


//--------------------- .text._Z28ParallelBlackAndWhite_kernelPhiS_ --------------------------
	.section	.text._Z28ParallelBlackAndWhite_kernelPhiS_,"ax",@progbits
	.align	128
        .global         _Z28ParallelBlackAndWhite_kernelPhiS_
        .type           _Z28ParallelBlackAndWhite_kernelPhiS_,@function
        .size           _Z28ParallelBlackAndWhite_kernelPhiS_,(.L_x_7 - _Z28ParallelBlackAndWhite_kernelPhiS_)
        .other          _Z28ParallelBlackAndWhite_kernelPhiS_,@"STO_CUDA_ENTRY STV_DEFAULT"
_Z28ParallelBlackAndWhite_kernelPhiS_:
.text._Z28ParallelBlackAndWhite_kernelPhiS_:
[----:B------:R-:W-:Y:S01]  /*0000*/  LDC R1, c[0x0][0x37c] ;  /* 0x0000df00ff017b82 */ /* 0x000fe20000000800 */
[----:B------:R-:W0:Y:S01]  /*0010*/  S2R R5, SR_TID.Y ;  /* 0x0000000000057919 */ /* 0x000e220000002200 */
[----:B------:R-:W1:Y:S06]  /*0020*/  LDCU UR6, c[0x0][0x360] ;  /* 0x00006c00ff0677ac */ /* 0x000e6c0008000800 */
[----:B------:R-:W0:Y:S01]  /*0030*/  S2UR UR5, SR_CTAID.Y ;  /* 0x00000000000579c3 */ /* 0x000e220000002600 */
[----:B------:R-:W1:Y:S01]  /*0040*/  S2R R3, SR_TID.X ;  /* 0x0000000000037919 */ /* 0x000e620000002100 */
[----:B------:R-:W2:Y:S06]  /*0050*/  LDCU.64 UR8, c[0x0][0x380] ;  /* 0x00007000ff0877ac */ /* 0x000eac0008000a00 */
[----:B------:R-:W0:Y:S08]  /*0060*/  LDC R0, c[0x0][0x364] ;  /* 0x0000d900ff007b82 */ /* 0x000e300000000800 */
[----:B------:R-:W3:Y:S08]  /*0070*/  S2UR UR4, SR_CTAID.X ;  /* 0x00000000000479c3 */ /* 0x000ef00000002500 */
[----:B------:R-:W3:Y:S01]  /*0080*/  LDC R7, c[0x0][0x370] ;  /* 0x0000dc00ff077b82 */ /* 0x000ee20000000800 */
[----:B0-----:R-:W-:-:S04]  /*0090*/  IMAD R0, R0, UR5, R5 ;  /* 0x0000000500007c24 */ /* 0x001fc8000f8e0205 */
[----:B---3--:R-:W-:Y:S01]  /*00a0*/  IMAD R0, R0, R7, UR4 ;  /* 0x0000000400007e24 */ /* 0x008fe2000f8e0207 */
[----:B------:R-:W0:Y:S03]  /*00b0*/  LDCU.64 UR4, c[0x0][0x358] ;  /* 0x00006b00ff0477ac */ /* 0x000e260008000a00 */
[----:B-1----:R-:W-:Y:S01]  /*00c0*/  IMAD R0, R0, UR6, R3 ;  /* 0x0000000600007c24 */ /* 0x002fe2000f8e0203 */
[----:B------:R-:W1:Y:S04]  /*00d0*/  LDCU.U8 UR6, c[0x0][0x388] ;  /* 0x00007100ff0677ac */ /* 0x000e680008000000 */
[----:B------:R-:W-:Y:S02]  /*00e0*/  SHF.R.S32.HI R5, RZ, 0x1f, R0 ;  /* 0x0000001fff057819 */ /* 0x000fe40000011400 */
[----:B--2---:R-:W-:-:S04]  /*00f0*/  IADD3 R2, P0, PT, R0, UR8, RZ ;  /* 0x0000000800027c10 */ /* 0x004fc8000ff1e0ff */
[----:B------:R-:W-:Y:S01]  /*0100*/  IADD3.X R3, PT, PT, R5, UR9, RZ, P0, !PT ;  /* 0x0000000905037c10 */ /* 0x000fe200087fe4ff */
[----:B------:R-:W2:Y:S04]  /*0110*/  LDCU.64 UR8, c[0x0][0x390] ;  /* 0x00007200ff0877ac */ /* 0x000ea80008000a00 */
[----:B0-----:R-:W1:Y:S01]  /*0120*/  LDG.E.U8 R2, desc[UR4][R2.64] ;  /* 0x0000000402027981 */ /* 0x001e62000c1e1100 */
[----:B--2---:R-:W-:-:S04]  /*0130*/  IADD3 R4, P0, PT, R0, UR8, RZ ;  /* 0x0000000800047c10 */ /* 0x004fc8000ff1e0ff */
[----:B------:R-:W-:Y:S01]  /*0140*/  IADD3.X R5, PT, PT, R5, UR9, RZ, P0, !PT ;  /* 0x0000000905057c10 */ /* 0x000fe200087fe4ff */
[----:B-1----:R-:W-:-:S05]  /*0150*/  VIADD R7, R2, UR6 ;  /* 0x0000000602077c36 */ /* 0x002fca0008000000 */
[----:B------:R-:W-:Y:S01]  /*0160*/  STG.E.U8 desc[UR4][R4.64], R7 ;  /* 0x0000000704007986 */ /* 0x000fe2000c101104 */
[----:B------:R-:W-:Y:S05]  /*0170*/  EXIT ;  /* 0x000000000000794d */ /* 0x000fea0003800000 */
.L_x_3:
        /* <DEDUP_REMOVED lines=16> */
.L_x_7:


//--------------------- .nv.shared.reserved.0     --------------------------
	.section	.nv.shared.reserved.0,"aw",@nobits
	.weak		__nv_reservedSMEM_offset_0_alias
	.size		__nv_reservedSMEM_offset_0_alias, 0, 64
	.other		__nv_reservedSMEM_offset_0_alias,@"STO_CUDA_RESERVED_SHARED STV_DEFAULT"
__nv_reservedSMEM_offset_0_alias:
	.zero		0
	.zero		64


//--------------------- .nv.constant0._Z13parallelSobelPhPiS0_ --------------------------
	.section	.nv.constant0._Z13parallelSobelPhPiS0_,"a",@progbits
	.sectionflags	@""
	.align	4
.nv.constant0._Z13parallelSobelPhPiS0_:
	.zero		920


//--------------------- .nv.constant0._Z9yGradientPiPh4dim3 --------------------------
	.section	.nv.constant0._Z9yGradientPiPh4dim3,"a",@progbits
	.sectionflags	@""
	.align	4
.nv.constant0._Z9yGradientPiPh4dim3:
	.zero		924


//--------------------- .nv.constant0._Z9xGradientPiPh4dim3 --------------------------
	.section	.nv.constant0._Z9xGradientPiPh4dim3,"a",@progbits
	.sectionflags	@""
	.align	4
.nv.constant0._Z9xGradientPiPh4dim3:
	.zero		924


//--------------------- .nv.constant0._Z28ParallelBlackAndWhite_kernelPhiS_ --------------------------
	.section	.nv.constant0._Z28ParallelBlackAndWhite_kernelPhiS_,"a",@progbits
	.sectionflags	@""
	.align	4
.nv.constant0._Z28ParallelBlackAndWhite_kernelPhiS_:
	.zero		920


//--------------------- SYMBOLS --------------------------

	.type		.nv.reservedSmem.offset0,@object
	.size		.nv.reservedSmem.offset0,0x4
